	.headerflags	@"EF_CUDA_TEXMODE_UNIFIED EF_CUDA_64BIT_ADDRESS EF_CUDA_ACCELERATORS EF_CUDA_SM90 EF_CUDA_VIRTUAL_SM(EF_CUDA_SM90)"
	.elftype	@"ET_EXEC"


//--------------------- .nv.info                  --------------------------
	.section	.nv.info,"",@"SHT_CUDA_INFO"
	.align	4


	//----- nvinfo : EIATTR_REGCOUNT
	.align		4
        /*0000*/ 	.byte	0x04, 0x2f
        /*0002*/ 	.short	(.L_1 - .L_0)
	.align		4
.L_0:
        /*0004*/ 	.word	index@(triton_poi_fused__to_copy_add_arange_clamp_mul_sub_29)
        /*0008*/ 	.word	0x0000000c


	//----- nvinfo : EIATTR_MIN_STACK_SIZE
	.align		4
.L_1:
        /*000c*/ 	.byte	0x04, 0x12
        /*000e*/ 	.short	(.L_3 - .L_2)
	.align		4
.L_2:
        /*0010*/ 	.word	index@(triton_poi_fused__to_copy_add_arange_clamp_mul_sub_29)
        /*0014*/ 	.word	0x00000000


	//----- nvinfo : EIATTR_FRAME_SIZE
	.align		4
.L_3:
        /*0018*/ 	.byte	0x04, 0x11
        /*001a*/ 	.short	(.L_5 - .L_4)
	.align		4
.L_4:
        /*001c*/ 	.word	index@(triton_poi_fused__to_copy_add_arange_clamp_mul_sub_29)
        /*0020*/ 	.word	0x00000000


	//----- nvinfo : EIATTR_MIN_STACK_SIZE
	.align		4
.L_5:
        /*0024*/ 	.byte	0x04, 0x12
        /*0026*/ 	.short	(.L_7 - .L_6)
	.align		4
.L_6:
        /*0028*/ 	.word	index@(triton_poi_fused__to_copy_add_arange_clamp_mul_sub_29)
        /*002c*/ 	.word	0x00000000
.L_7:


//--------------------- .nv.info.triton_poi_fused__to_copy_add_arange_clamp_mul_sub_29 --------------------------
	.section	.nv.info.triton_poi_fused__to_copy_add_arange_clamp_mul_sub_29,"",@"SHT_CUDA_INFO"
	.sectionflags	@""
	.align	4


	//----- nvinfo : EIATTR_CUDA_API_VERSION
	.align		4
        /*0000*/ 	.byte	0x04, 0x37
        /*0002*/ 	.short	(.L_9 - .L_8)
.L_8:
        /*0004*/ 	.word	0x0000007c


	//----- nvinfo : EIATTR_KPARAM_INFO
	.align		4
.L_9:
        /*0008*/ 	.byte	0x04, 0x17
        /*000a*/ 	.short	(.L_11 - .L_10)
.L_10:
        /*000c*/ 	.word	0x00000000
        /*0010*/ 	.short	0x0001
        /*0012*/ 	.short	0x0008
        /*0014*/ 	.byte	0x00, 0xf0, 0x11, 0x00


	//----- nvinfo : EIATTR_KPARAM_INFO
	.align		4
.L_11:
        /*0018*/ 	.byte	0x04, 0x17
        /*001a*/ 	.short	(.L_13 - .L_12)
.L_12:
        /*001c*/ 	.word	0x00000000
        /*0020*/ 	.short	0x0000
        /*0022*/ 	.short	0x0000
        /*0024*/ 	.byte	0x00, 0xf4, 0x21, 0x00


	//----- nvinfo : EIATTR_SPARSE_MMA_MASK
	.align		4
.L_13:
        /*0028*/ 	.byte	0x03, 0x50
        /*002a*/ 	.short	0x0000


	//----- nvinfo : EIATTR_MAXREG_COUNT
	.align		4
        /*002c*/ 	.byte	0x03, 0x1b
        /*002e*/ 	.short	0x00ff


	//----- nvinfo : EIATTR_EXIT_INSTR_OFFSETS
	.align		4
        /*0030*/ 	.byte	0x04, 0x1c
        /*0032*/ 	.short	(.L_15 - .L_14)


	//   ....[0]....
.L_14:
        /*0034*/ 	.word	0x00000190


	//   ....[1]....
        /*0038*/ 	.word	0x000001c0


	//----- nvinfo : EIATTR_REQNTID
	.align		4
.L_15:
        /*003c*/ 	.byte	0x04, 0x10
        /*003e*/ 	.short	(.L_17 - .L_16)
.L_16:
        /*0040*/ 	.word	0x00000020
        /*0044*/ 	.word	0x00000001
        /*0048*/ 	.word	0x00000001


	//----- nvinfo : EIATTR_CBANK_PARAM_SIZE
	.align		4
.L_17:
        /*004c*/ 	.byte	0x03, 0x19
        /*004e*/ 	.short	0x000c


	//----- nvinfo : EIATTR_PARAM_CBANK
	.align		4
        /*0050*/ 	.byte	0x04, 0x0a
        /*0052*/ 	.short	(.L_19 - .L_18)
	.align		4
.L_18:
        /*0054*/ 	.word	index@(.nv.constant0.triton_poi_fused__to_copy_add_arange_clamp_mul_sub_29)
        /*0058*/ 	.short	0x0210
        /*005a*/ 	.short	0x000c


	//----- nvinfo : EIATTR_SW_WAR
	.align		4
.L_19:
        /*005c*/ 	.byte	0x04, 0x36
        /*005e*/ 	.short	(.L_21 - .L_20)
.L_20:
        /*0060*/ 	.word	0x00000008
.L_21:


//--------------------- .nv.callgraph             --------------------------
	.section	.nv.callgraph,"",@"SHT_CUDA_CALLGRAPH"
	.align	4
	.sectionentsize	8
	.align		4
        /*0000*/ 	.word	0x00000000
	.align		4
        /*0004*/ 	.word	0xffffffff
	.align		4
        /*0008*/ 	.word	0x00000000
	.align		4
        /*000c*/ 	.word	0xfffffffe
	.align		4
        /*0010*/ 	.word	0x00000000
	.align		4
        /*0014*/ 	.word	0xfffffffd
	.align		4
        /*0018*/ 	.word	0x00000000
	.align		4
        /*001c*/ 	.word	0xfffffffc


//--------------------- .text.triton_poi_fused__to_copy_add_arange_clamp_mul_sub_29 --------------------------
	.section	.text.triton_poi_fused__to_copy_add_arange_clamp_mul_sub_29,"ax",@progbits
	.align	128
        .global         triton_poi_fused__to_copy_add_arange_clamp_mul_sub_29
        .type           triton_poi_fused__to_copy_add_arange_clamp_mul_sub_29,@function
        .size           triton_poi_fused__to_copy_add_arange_clamp_mul_sub_29,(.L_x_1 - triton_poi_fused__to_copy_add_arange_clamp_mul_sub_29)
        .other          triton_poi_fused__to_copy_add_arange_clamp_mul_sub_29,@"STO_CUDA_ENTRY STV_DEFAULT"
triton_poi_fused__to_copy_add_arange_clamp_mul_sub_29:
.text.triton_poi_fused__to_copy_add_arange_clamp_mul_sub_29:
[----:B------:R-:W0:Y:S02]  /*0000*/  LDC R1, c[0x0][0x28] ;  /* 0x00000a00ff017b82 */ /* 0x000e240000000800 */
[----:B------:R-:W1:Y:S01]  /*0010*/  S2R R0, SR_TID.X ;  /* 0x0000000000007919 */ /* 0x000e620000002100 */
[----:B------:R-:W-:Y:S01]  /*0020*/  HFMA2.MMA R3, -RZ, RZ, 1.75, 0 ;  /* 0x3f000000ff037435 */ /* 0x000fe200000001ff */
[----:B------:R-:W2:Y:S01]  /*0030*/  S2R R5, SR_CTAID.X ;  /* 0x0000000000057919 */ /* 0x000ea20000002500 */
[----:B-1----:R-:W-:-:S05]  /*0040*/  IMAD.SHL.U32 R0, R0, 0x2, RZ ;  /* 0x0000000200007824 */ /* 0x002fca00078e00ff */
[----:B------:R-:W-:-:S05]  /*0050*/  LOP3.LUT R0, R0, 0x3e, RZ, 0xc0, !PT ;  /* 0x0000003e00007812 */ /* 0x000fca00078ec0ff */
[----:B--2---:R-:W-:-:S05]  /*0060*/  IMAD R5, R5, 0x40, R0 ;  /* 0x0000004005057824 */ /* 0x004fca00078e0200 */
[----:B------:R-:W-:Y:S02]  /*0070*/  IADD3 R0, R5, 0x1, RZ ;  /* 0x0000000105007810 */ /* 0x000fe40007ffe0ff */
[----:B------:R-:W-:Y:S02]  /*0080*/  I2FP.F32.S32 R2, R5 ;  /* 0x0000000500027245 */ /* 0x000fe40000201400 */
[----:B------:R-:W-:Y:S02]  /*0090*/  I2FP.F32.S32 R0, R0 ;  /* 0x0000000000007245 */ /* 0x000fe40000201400 */
[----:B------:R-:W-:Y:S01]  /*00a0*/  ISETP.GE.AND P0, PT, R5, 0x40, PT ;  /* 0x000000400500780c */ /* 0x000fe20003f06270 */
[----:B------:R-:W-:Y:S02]  /*00b0*/  FADD R2, R2, 0.5 ;  /* 0x3f00000002027421 */ /* 0x000fe40000000000 */
[----:B------:R-:W-:Y:S02]  /*00c0*/  FADD R0, R0, 0.5 ;  /* 0x3f00000000007421 */ /* 0x000fe40000000000 */
[----:B------:R-:W-:-:S02]  /*00d0*/  FFMA R2, R2, R3, -0.5 ;  /* 0xbf00000002027423 */ /* 0x000fc40000000003 */
[----:B------:R-:W-:-:S03]  /*00e0*/  FFMA R0, R0, R3, -0.5 ;  /* 0xbf00000000007423 */ /* 0x000fc60000000003 */
[----:B------:R-:W-:Y:S02]  /*00f0*/  FMNMX R4, RZ, R2, !PT ;  /* 0x00000002ff047209 */ /* 0x000fe40007800000 */
[----:B------:R-:W1:Y:S01]  /*0100*/  LDC.64 R2, c[0x0][0x210] ;  /* 0x00008400ff027b82 */ /* 0x000e620000000a00 */
[----:B------:R-:W-:Y:S01]  /*0110*/  FMNMX R0, RZ, R0, !PT ;  /* 0x00000000ff007209 */ /* 0x000fe20007800000 */
[----:B------:R-:W2:Y:S08]  /*0120*/  F2I.TRUNC.NTZ R6, R4 ;  /* 0x0000000400067305 */ /* 0x000eb0000020f100 */
[----:B------:R-:W3:Y:S01]  /*0130*/  F2I.TRUNC.NTZ R7, R0 ;  /* 0x0000000000077305 */ /* 0x000ee2000020f100 */
[----:B--2---:R-:W-:-:S05]  /*0140*/  I2FP.F32.S32 R9, R6 ;  /* 0x0000000600097245 */ /* 0x004fca0000201400 */
[----:B------:R-:W-:Y:S01]  /*0150*/  FADD.SAT R6, R4, -R9 ;  /* 0x8000000904067221 */ /* 0x000fe20000002000 */
[----:B-1----:R-:W-:Y:S01]  /*0160*/  IMAD.WIDE R2, R5, 0x4, R2 ;  /* 0x0000000405027825 */ /* 0x002fe200078e0202 */
[----:B---3--:R-:W-:-:S05]  /*0170*/  I2FP.F32.S32 R7, R7 ;  /* 0x0000000700077245 */ /* 0x008fca0000201400 */
[----:B------:R-:W-:Y:S01]  /*0180*/  FADD.SAT R7, R0, -R7 ;  /* 0x8000000700077221 */ /* 0x000fe20000002000 */
[----:B------:R-:W-:Y:S06]  /*0190*/  @P0 EXIT ;  /* 0x000000000000094d */ /* 0x000fec0003800000 */
[----:B------:R-:W-:Y:S02]  /*01a0*/  ULDC.64 UR4, c[0x0][0x208] ;  /* 0x0000820000047ab9 */ /* 0x000fe40000000a00 */
[----:B------:R-:W-:Y:S01]  /*01b0*/  STG.E.64 desc[UR4][R2.64], R6 ;  /* 0x0000000602007986 */ /* 0x000fe2000c101b04 */
[----:B------:R-:W-:Y:S05]  /*01c0*/  EXIT ;  /* 0x000000000000794d */ /* 0x000fea0003800000 */
.L_x_0:
[----:B------:R-:W-:-:S00]  /*01d0*/  BRA `(.L_x_0) ;  /* 0xfffffffc00fc7947 */ /* 0x000fc0000383ffff */
[----:B------:R-:W-:-:S00]  /*01e0*/  NOP ;  /* 0x0000000000007918 */ /* 0x000fc00000000000 */
        /* <DEDUP_REMOVED lines=9> */
.L_x_1:


//--------------------- .nv.constant0.triton_poi_fused__to_copy_add_arange_clamp_mul_sub_29 --------------------------
	.section	.nv.constant0.triton_poi_fused__to_copy_add_arange_clamp_mul_sub_29,"a",@progbits
	.sectionflags	@""
	.align	4
.nv.constant0.triton_poi_fused__to_copy_add_arange_clamp_mul_sub_29:
	.zero		540
